	.headerflags	@"EF_CUDA_TEXMODE_UNIFIED EF_CUDA_64BIT_ADDRESS EF_CUDA_ACCELERATORS EF_CUDA_SM90 EF_CUDA_VIRTUAL_SM(EF_CUDA_SM90)"
	.elftype	@"ET_EXEC"


//--------------------- .nv.info                  --------------------------
	.section	.nv.info,"",@"SHT_CUDA_INFO"
	.align	4


	//----- nvinfo : EIATTR_REGCOUNT
	.align		4
        /*0000*/ 	.byte	0x04, 0x2f
        /*0002*/ 	.short	(.L_1 - .L_0)
	.align		4
.L_0:
        /*0004*/ 	.word	index@(triton_poi_fused_add_convolution_mul_8)
        /*0008*/ 	.word	0x00000018


	//----- nvinfo : EIATTR_MIN_STACK_SIZE
	.align		4
.L_1:
        /*000c*/ 	.byte	0x04, 0x12
        /*000e*/ 	.short	(.L_3 - .L_2)
	.align		4
.L_2:
        /*0010*/ 	.word	index@(triton_poi_fused_add_convolution_mul_8)
        /*0014*/ 	.word	0x00000000


	//----- nvinfo : EIATTR_FRAME_SIZE
	.align		4
.L_3:
        /*0018*/ 	.byte	0x04, 0x11
        /*001a*/ 	.short	(.L_5 - .L_4)
	.align		4
.L_4:
        /*001c*/ 	.word	index@(triton_poi_fused_add_convolution_mul_8)
        /*0020*/ 	.word	0x00000000


	//----- nvinfo : EIATTR_MIN_STACK_SIZE
	.align		4
.L_5:
        /*0024*/ 	.byte	0x04, 0x12
        /*0026*/ 	.short	(.L_7 - .L_6)
	.align		4
.L_6:
        /*0028*/ 	.word	index@(triton_poi_fused_add_convolution_mul_8)
        /*002c*/ 	.word	0x00000000
.L_7:


//--------------------- .nv.info.triton_poi_fused_add_convolution_mul_8 --------------------------
	.section	.nv.info.triton_poi_fused_add_convolution_mul_8,"",@"SHT_CUDA_INFO"
	.sectionflags	@""
	.align	4


	//----- nvinfo : EIATTR_CUDA_API_VERSION
	.align		4
        /*0000*/ 	.byte	0x04, 0x37
        /*0002*/ 	.short	(.L_9 - .L_8)
.L_8:
        /*0004*/ 	.word	0x0000007c


	//----- nvinfo : EIATTR_KPARAM_INFO
	.align		4
.L_9:
        /*0008*/ 	.byte	0x04, 0x17
        /*000a*/ 	.short	(.L_11 - .L_10)
.L_10:
        /*000c*/ 	.word	0x00000000
        /*0010*/ 	.short	0x0007
        /*0012*/ 	.short	0x0038
        /*0014*/ 	.byte	0x00, 0xf0, 0x11, 0x00


	//----- nvinfo : EIATTR_KPARAM_INFO
	.align		4
.L_11:
        /*0018*/ 	.byte	0x04, 0x17
        /*001a*/ 	.short	(.L_13 - .L_12)
.L_12:
        /*001c*/ 	.word	0x00000000
        /*0020*/ 	.short	0x0006
        /*0022*/ 	.short	0x0030
        /*0024*/ 	.byte	0x00, 0xf4, 0x21, 0x00


	//----- nvinfo : EIATTR_KPARAM_INFO
	.align		4
.L_13:
        /*0028*/ 	.byte	0x04, 0x17
        /*002a*/ 	.short	(.L_15 - .L_14)
.L_14:
        /*002c*/ 	.word	0x00000000
        /*0030*/ 	.short	0x0005
        /*0032*/ 	.short	0x0028
        /*0034*/ 	.byte	0x00, 0xf4, 0x21, 0x00


	//----- nvinfo : EIATTR_KPARAM_INFO
	.align		4
.L_15:
        /*0038*/ 	.byte	0x04, 0x17
        /*003a*/ 	.short	(.L_17 - .L_16)
.L_16:
        /*003c*/ 	.word	0x00000000
        /*0040*/ 	.short	0x0004
        /*0042*/ 	.short	0x0020
        /*0044*/ 	.byte	0x00, 0xf4, 0x21, 0x00


	//----- nvinfo : EIATTR_KPARAM_INFO
	.align		4
.L_17:
        /*0048*/ 	.byte	0x04, 0x17
        /*004a*/ 	.short	(.L_19 - .L_18)
.L_18:
        /*004c*/ 	.word	0x00000000
        /*0050*/ 	.short	0x0003
        /*0052*/ 	.short	0x0018
        /*0054*/ 	.byte	0x00, 0xf4, 0x21, 0x00


	//----- nvinfo : EIATTR_KPARAM_INFO
	.align		4
.L_19:
        /*0058*/ 	.byte	0x04, 0x17
        /*005a*/ 	.short	(.L_21 - .L_20)
.L_20:
        /*005c*/ 	.word	0x00000000
        /*0060*/ 	.short	0x0002
        /*0062*/ 	.short	0x0010
        /*0064*/ 	.byte	0x00, 0xf4, 0x21, 0x00


	//----- nvinfo : EIATTR_KPARAM_INFO
	.align		4
.L_21:
        /*0068*/ 	.byte	0x04, 0x17
        /*006a*/ 	.short	(.L_23 - .L_22)
.L_22:
        /*006c*/ 	.word	0x00000000
        /*0070*/ 	.short	0x0001
        /*0072*/ 	.short	0x0008
        /*0074*/ 	.byte	0x00, 0xf4, 0x21, 0x00


	//----- nvinfo : EIATTR_KPARAM_INFO
	.align		4
.L_23:
        /*0078*/ 	.byte	0x04, 0x17
        /*007a*/ 	.short	(.L_25 - .L_24)
.L_24:
        /*007c*/ 	.word	0x00000000
        /*0080*/ 	.short	0x0000
        /*0082*/ 	.short	0x0000
        /*0084*/ 	.byte	0x00, 0xf4, 0x21, 0x00


	//----- nvinfo : EIATTR_SPARSE_MMA_MASK
	.align		4
.L_25:
        /*0088*/ 	.byte	0x03, 0x50
        /*008a*/ 	.short	0x0000


	//----- nvinfo : EIATTR_MAXREG_COUNT
	.align		4
        /*008c*/ 	.byte	0x03, 0x1b
        /*008e*/ 	.short	0x00ff


	//----- nvinfo : EIATTR_EXIT_INSTR_OFFSETS
	.align		4
        /*0090*/ 	.byte	0x04, 0x1c
        /*0092*/ 	.short	(.L_27 - .L_26)


	//   ....[0]....
.L_26:
        /*0094*/ 	.word	0x000002b0


	//   ....[1]....
        /*0098*/ 	.word	0x000002d0


	//----- nvinfo : EIATTR_REQNTID
	.align		4
.L_27:
        /*009c*/ 	.byte	0x04, 0x10
        /*009e*/ 	.short	(.L_29 - .L_28)
.L_28:
        /*00a0*/ 	.word	0x00000080
        /*00a4*/ 	.word	0x00000001
        /*00a8*/ 	.word	0x00000001


	//----- nvinfo : EIATTR_CBANK_PARAM_SIZE
	.align		4
.L_29:
        /*00ac*/ 	.byte	0x03, 0x19
        /*00ae*/ 	.short	0x003c


	//----- nvinfo : EIATTR_PARAM_CBANK
	.align		4
        /*00b0*/ 	.byte	0x04, 0x0a
        /*00b2*/ 	.short	(.L_31 - .L_30)
	.align		4
.L_30:
        /*00b4*/ 	.word	index@(.nv.constant0.triton_poi_fused_add_convolution_mul_8)
        /*00b8*/ 	.short	0x0210
        /*00ba*/ 	.short	0x003c


	//----- nvinfo : EIATTR_SW_WAR
	.align		4
.L_31:
        /*00bc*/ 	.byte	0x04, 0x36
        /*00be*/ 	.short	(.L_33 - .L_32)
.L_32:
        /*00c0*/ 	.word	0x00000008
.L_33:


//--------------------- .nv.callgraph             --------------------------
	.section	.nv.callgraph,"",@"SHT_CUDA_CALLGRAPH"
	.align	4
	.sectionentsize	8
	.align		4
        /*0000*/ 	.word	0x00000000
	.align		4
        /*0004*/ 	.word	0xffffffff
	.align		4
        /*0008*/ 	.word	0x00000000
	.align		4
        /*000c*/ 	.word	0xfffffffe
	.align		4
        /*0010*/ 	.word	0x00000000
	.align		4
        /*0014*/ 	.word	0xfffffffd
	.align		4
        /*0018*/ 	.word	0x00000000
	.align		4
        /*001c*/ 	.word	0xfffffffc


//--------------------- .text.triton_poi_fused_add_convolution_mul_8 --------------------------
	.section	.text.triton_poi_fused_add_convolution_mul_8,"ax",@progbits
	.align	128
        .global         triton_poi_fused_add_convolution_mul_8
        .type           triton_poi_fused_add_convolution_mul_8,@function
        .size           triton_poi_fused_add_convolution_mul_8,(.L_x_1 - triton_poi_fused_add_convolution_mul_8)
        .other          triton_poi_fused_add_convolution_mul_8,@"STO_CUDA_ENTRY STV_DEFAULT"
triton_poi_fused_add_convolution_mul_8:
.text.triton_poi_fused_add_convolution_mul_8:
[----:B------:R-:W0:Y:S01]  /*0000*/  LDC R1, c[0x0][0x28] ;  /* 0x00000a00ff017b82 */ /* 0x000e220000000800 */
[----:B------:R-:W1:Y:S07]  /*0010*/  S2R R0, SR_TID.X ;  /* 0x0000000000007919 */ /* 0x000e6e0000002100 */
[----:B------:R-:W2:Y:S01]  /*0020*/  LDC.64 R12, c[0x0][0x218] ;  /* 0x00008600ff0c7b82 */ /* 0x000ea20000000a00 */
[----:B------:R-:W3:Y:S01]  /*0030*/  S2R R3, SR_CTAID.X ;  /* 0x0000000000037919 */ /* 0x000ee20000002500 */
[----:B------:R-:W-:-:S06]  /*0040*/  ULDC.64 UR4, c[0x0][0x208] ;  /* 0x0000820000047ab9 */ /* 0x000fcc0000000a00 */
[----:B------:R-:W4:Y:S08]  /*0050*/  LDC.64 R8, c[0x0][0x210] ;  /* 0x00008400ff087b82 */ /* 0x000f300000000a00 */
[----:B------:R-:W5:Y:S08]  /*0060*/  LDC.64 R6, c[0x0][0x228] ;  /* 0x00008a00ff067b82 */ /* 0x000f700000000a00 */
[----:B------:R-:W5:Y:S01]  /*0070*/  LDC.64 R10, c[0x0][0x220] ;  /* 0x00008800ff0a7b82 */ /* 0x000f620000000a00 */
[----:B-1----:R-:W-:-:S07]  /*0080*/  LOP3.LUT R0, R0, 0x7f, RZ, 0xc0, !PT ;  /* 0x0000007f00007812 */ /* 0x002fce00078ec0ff */
[----:B------:R-:W1:Y:S01]  /*0090*/  LDC.64 R4, c[0x0][0x230] ;  /* 0x00008c00ff047b82 */ /* 0x000e620000000a00 */
[----:B---3--:R-:W-:Y:S02]  /*00a0*/  SHF.R.S32.HI R2, RZ, 0x18, R3 ;  /* 0x00000018ff027819 */ /* 0x008fe40000011403 */
[----:B------:R-:W-:Y:S02]  /*00b0*/  LEA R0, R3, R0, 0x7 ;  /* 0x0000000003007211 */ /* 0x000fe400078e38ff */
[----:B------:R-:W-:Y:S02]  /*00c0*/  SGXT R3, R2, 0x1 ;  /* 0x000000010203781a */ /* 0x000fe40000000200 */
[----:B------:R-:W-:Y:S02]  /*00d0*/  ISETP.GE.AND P0, PT, R0, 0x100, PT ;  /* 0x000001000000780c */ /* 0x000fe40003f06270 */
[----:B------:R-:W-:-:S04]  /*00e0*/  LEA.HI R3, R3, R0, RZ, 0x4 ;  /* 0x0000000003037211 */ /* 0x000fc800078f20ff */
[----:B------:R-:W-:Y:S02]  /*00f0*/  SHF.R.S32.HI R14, RZ, 0x4, R3 ;  /* 0x00000004ff0e7819 */ /* 0x000fe40000011403 */
[----:B------:R-:W3:Y:S02]  /*0100*/  LDC.64 R2, c[0x0][0x238] ;  /* 0x00008e00ff027b82 */ /* 0x000ee40000000a00 */
[----:B------:R-:W-:-:S04]  /*0110*/  LEA.HI R15, R14, R14, RZ, 0x2 ;  /* 0x0000000e0e0f7211 */ /* 0x000fc800078f10ff */
[----:B------:R-:W-:-:S04]  /*0120*/  LOP3.LUT R15, R15, 0xfffffffc, RZ, 0xc0, !PT ;  /* 0xfffffffc0f0f7812 */ /* 0x000fc800078ec0ff */
[----:B------:R-:W-:Y:S02]  /*0130*/  IADD3 R17, R14, -R15, RZ ;  /* 0x8000000f0e117210 */ /* 0x000fe40007ffe0ff */
[----:B------:R-:W-:Y:S01]  /*0140*/  CS2R R14, SRZ ;  /* 0x00000000000e7805 */ /* 0x000fe2000001ff00 */
[----:B------:R-:W-:Y:S01]  /*0150*/  HFMA2.MMA R16, -RZ, RZ, 0, 0 ;  /* 0x00000000ff107435 */ /* 0x000fe200000001ff */
[----:B------:R-:W-:Y:S02]  /*0160*/  IMAD.MOV.U32 R19, RZ, RZ, RZ ;  /* 0x000000ffff137224 */ /* 0x000fe400078e00ff */
[----:B--2---:R-:W-:Y:S01]  /*0170*/  IMAD.WIDE R12, R17, 0x4, R12 ;  /* 0x00000004110c7825 */ /* 0x004fe200078e020c */
[----:B------:R-:W-:-:S03]  /*0180*/  MOV R21, RZ ;  /* 0x000000ff00157202 */ /* 0x000fc60000000f00 */
[C---:B----4-:R-:W-:Y:S01]  /*0190*/  IMAD.WIDE R8, R0.reuse, 0x4, R8 ;  /* 0x0000000400087825 */ /* 0x050fe200078e0208 */
[----:B------:R2:W4:Y:S03]  /*01a0*/  @!P0 LDG.E.EL R14, desc[UR4][R12.64] ;  /* 0x000000040c0e8981 */ /* 0x000526000c2e1900 */
[C---:B-----5:R-:W-:Y:S01]  /*01b0*/  IMAD.WIDE R6, R17.reuse, 0x4, R6 ;  /* 0x0000000411067825 */ /* 0x060fe200078e0206 */
[----:B------:R-:W4:Y:S03]  /*01c0*/  @!P0 LDG.E R19, desc[UR4][R8.64] ;  /* 0x0000000408138981 */ /* 0x000f26000c1e1900 */
[C---:B0-----:R-:W-:Y:S01]  /*01d0*/  IMAD.WIDE R10, R0.reuse, 0x4, R10 ;  /* 0x00000004000a7825 */ /* 0x041fe200078e020a */
[----:B------:R0:W5:Y:S03]  /*01e0*/  @!P0 LDG.E.EL R15, desc[UR4][R6.64] ;  /* 0x00000004060f8981 */ /* 0x000166000c2e1900 */
[C---:B-1----:R-:W-:Y:S01]  /*01f0*/  IMAD.WIDE R4, R0.reuse, 0x4, R4 ;  /* 0x0000000400047825 */ /* 0x042fe200078e0204 */
[----:B------:R-:W5:Y:S03]  /*0200*/  @!P0 LDG.E R16, desc[UR4][R10.64] ;  /* 0x000000040a108981 */ /* 0x000f66000c1e1900 */
[----:B--2---:R-:W-:Y:S01]  /*0210*/  IMAD.MOV.U32 R12, RZ, RZ, RZ ;  /* 0x000000ffff0c7224 */ /* 0x004fe200078e00ff */
[----:B------:R-:W5:Y:S01]  /*0220*/  @!P0 LDG.E R21, desc[UR4][R4.64] ;  /* 0x0000000404158981 */ /* 0x000f62000c1e1900 */
[----:B---3--:R-:W-:Y:S01]  /*0230*/  IMAD.WIDE R2, R17, 0x4, R2 ;  /* 0x0000000411027825 */ /* 0x008fe200078e0202 */
[----:B0-----:R-:W0:Y:S04]  /*0240*/  LDC.64 R6, c[0x0][0x240] ;  /* 0x00009000ff067b82 */ /* 0x001e280000000a00 */
[----:B------:R-:W2:Y:S01]  /*0250*/  @!P0 LDG.E.EL R12, desc[UR4][R2.64] ;  /* 0x00000004020c8981 */ /* 0x000ea2000c2e1900 */
[----:B0-----:R-:W-:-:S04]  /*0260*/  IMAD.WIDE R6, R0, 0x4, R6 ;  /* 0x0000000400067825 */ /* 0x001fc800078e0206 */
[----:B----4-:R-:W-:-:S05]  /*0270*/  FADD R14, R14, R19 ;  /* 0x000000130e0e7221 */ /* 0x010fca0000000000 */
[----:B------:R0:W-:Y:S01]  /*0280*/  @!P0 STG.E desc[UR4][R8.64], R14 ;  /* 0x0000000e08008986 */ /* 0x0001e2000c101904 */
[----:B-----5:R-:W-:-:S04]  /*0290*/  FFMA R15, R21, R15, R16 ;  /* 0x0000000f150f7223 */ /* 0x020fc80000000010 */
[----:B--2---:R-:W-:Y:S01]  /*02a0*/  FFMA R15, R14, R12, R15 ;  /* 0x0000000c0e0f7223 */ /* 0x004fe2000000000f */
[----:B0-----:R-:W-:Y:S06]  /*02b0*/  @P0 EXIT ;  /* 0x000000000000094d */ /* 0x001fec0003800000 */
[----:B------:R-:W-:Y:S01]  /*02c0*/  STG.E desc[UR4][R6.64], R15 ;  /* 0x0000000f06007986 */ /* 0x000fe2000c101904 */
[----:B------:R-:W-:Y:S05]  /*02d0*/  EXIT ;  /* 0x000000000000794d */ /* 0x000fea0003800000 */
.L_x_0:
[----:B------:R-:W-:-:S00]  /*02e0*/  BRA `(.L_x_0) ;  /* 0xfffffffc00fc7947 */ /* 0x000fc0000383ffff */
[----:B------:R-:W-:-:S00]  /*02f0*/  NOP ;  /* 0x0000000000007918 */ /* 0x000fc00000000000 */
        /* <DEDUP_REMOVED lines=8> */
.L_x_1:


//--------------------- .nv.constant0.triton_poi_fused_add_convolution_mul_8 --------------------------
	.section	.nv.constant0.triton_poi_fused_add_convolution_mul_8,"a",@progbits
	.sectionflags	@""
	.align	4
.nv.constant0.triton_poi_fused_add_convolution_mul_8:
	.zero		588
